//
// Generated by NVIDIA NVVM Compiler
//
// Compiler Build ID: CL-36424714
// Cuda compilation tools, release 13.0, V13.0.88
// Based on NVVM 20.0.0
//

.version 9.0
.target sm_100
.address_size 64

	// .globl	_Z12atomicKernelPiS_

.visible .entry _Z12atomicKernelPiS_(
	.param .u64 .ptr .align 1 _Z12atomicKernelPiS__param_0,
	.param .u64 .ptr .align 1 _Z12atomicKernelPiS__param_1
)
{
	.reg .pred 	%p<2>;
	.reg .b32 	%r<7>;
	.reg .b64 	%rd<7>;

	ld.param.u64 	%rd1, [_Z12atomicKernelPiS__param_0];
	ld.param.u64 	%rd2, [_Z12atomicKernelPiS__param_1];
	mov.u32 	%r2, %ctaid.x;
	mov.u32 	%r3, %ntid.x;
	mov.u32 	%r4, %tid.x;
	mad.lo.s32 	%r1, %r2, %r3, %r4;
	setp.gt.s32 	%p1, %r1, 1023;
	@%p1 bra 	$L__BB0_2;
	cvta.to.global.u64 	%rd3, %rd2;
	cvta.to.global.u64 	%rd4, %rd1;
	mul.wide.s32 	%rd5, %r1, 4;
	add.s64 	%rd6, %rd3, %rd5;
	ld.global.u32 	%r5, [%rd6];
	atom.global.add.u32 	%r6, [%rd4], %r5;
$L__BB0_2:
	ret;

}


// ===== COMPILED SASS (sm_100) =====

	.target	sm_100

	.elftype	@"ET_EXEC"


//--------------------- .note.nv.tkinfo           --------------------------
	.section	.note.nv.tkinfo,"",@"SHT_NOTE"
	.sectionflags	@"SHF_NOTE_NV_TKINFO"
	.tkinfo
        /*0018*/ 	.word	0x00000002
        /*0030*/ 	.string	""
        /*0030*/ 	.string	"ptxas"
        /*0030*/ 	.string	"Cuda compilation tools, release 13.0, V13.0.88"
        /*0030*/ 	.string	"Build cuda_13.0.r13.0/compiler.36424714_0"
        /*0030*/ 	.string	"-arch sm_100 -m 64 "



//--------------------- .note.nv.cuinfo           --------------------------
	.section	.note.nv.cuinfo,"",@"SHT_NOTE"
	.sectionflags	@"SHF_NOTE_NV_CUINFO"
        /*0018*/ 	.short	0x0002
        /*001a*/ 	.short	0x0064
        /*001c*/ 	.short	0x0082
	.zero		2


//--------------------- .nv.info                  --------------------------
	.section	.nv.info,"",@"SHT_CUDA_INFO"
	.align	4


	//----- nvinfo : EIATTR_REGCOUNT
	.align		4
        /*0000*/ 	.byte	0x04, 0x2f
        /*0002*/ 	.short	(.L_1 - .L_0)
	.align		4
.L_0:
        /*0004*/ 	.word	index@(_Z12atomicKernelPiS_)
        /*0008*/ 	.word	0x0000000a


	//----- nvinfo : EIATTR_FRAME_SIZE
	.align		4
.L_1:
        /*000c*/ 	.byte	0x04, 0x11
        /*000e*/ 	.short	(.L_3 - .L_2)
	.align		4
.L_2:
        /*0010*/ 	.word	index@(_Z12atomicKernelPiS_)
        /*0014*/ 	.word	0x00000000


	//----- nvinfo : EIATTR_MIN_STACK_SIZE
	.align		4
.L_3:
        /*0018*/ 	.byte	0x04, 0x12
        /*001a*/ 	.short	(.L_5 - .L_4)
	.align		4
.L_4:
        /*001c*/ 	.word	index@(_Z12atomicKernelPiS_)
        /*0020*/ 	.word	0x00000000
.L_5:


//--------------------- .nv.compat                --------------------------
	.section	.nv.compat,"",@"SHT_CUDA_COMPAT_INFO"
	.align	4
        /*0000*/ 	.byte	0x02, 0x09, 0x00, 0x00, 0x02, 0x02, 0x01, 0x00, 0x02, 0x05, 0x05, 0x00, 0x03, 0x07, 0x01, 0x01
        /*0010*/ 	.byte	0x02, 0x03, 0x00, 0x00, 0x02, 0x06, 0x01, 0x00, 0x04, 0x0b, 0x08, 0x00, 0x09, 0x00, 0x00, 0x00
        /*0020*/ 	.byte	0x00, 0x00, 0x00, 0x00


//--------------------- .nv.info._Z12atomicKernelPiS_ --------------------------
	.section	.nv.info._Z12atomicKernelPiS_,"",@"SHT_CUDA_INFO"
	.sectionflags	@""
	.align	4


	//----- nvinfo : EIATTR_CUDA_API_VERSION
	.align		4
        /*0000*/ 	.byte	0x04, 0x37
        /*0002*/ 	.short	(.L_7 - .L_6)
.L_6:
        /*0004*/ 	.word	0x00000082


	//----- nvinfo : EIATTR_KPARAM_INFO
	.align		4
.L_7:
        /*0008*/ 	.byte	0x04, 0x17
        /*000a*/ 	.short	(.L_9 - .L_8)
.L_8:
        /*000c*/ 	.word	0x00000000
        /*0010*/ 	.short	0x0001
        /*0012*/ 	.short	0x0008
        /*0014*/ 	.byte	0x00, 0xf5, 0x21, 0x00


	//----- nvinfo : EIATTR_KPARAM_INFO
	.align		4
.L_9:
        /*0018*/ 	.byte	0x04, 0x17
        /*001a*/ 	.short	(.L_11 - .L_10)
.L_10:
        /*001c*/ 	.word	0x00000000
        /*0020*/ 	.short	0x0000
        /*0022*/ 	.short	0x0000
        /*0024*/ 	.byte	0x00, 0xf5, 0x21, 0x00


	//----- nvinfo : EIATTR_SPARSE_MMA_MASK
	.align		4
.L_11:
        /*0028*/ 	.byte	0x03, 0x50
        /*002a*/ 	.short	0x0000


	//----- nvinfo : EIATTR_MAXREG_COUNT
	.align		4
        /*002c*/ 	.byte	0x03, 0x1b
        /*002e*/ 	.short	0x00ff


	//----- nvinfo : EIATTR_MERCURY_ISA_VERSION
	.align		4
        /*0030*/ 	.byte	0x03, 0x5f
        /*0032*/ 	.short	0x0101


	//----- nvinfo : EIATTR_INT_WARP_WIDE_INSTR_OFFSETS
	.align		4
        /*0034*/ 	.byte	0x04, 0x31
        /*0036*/ 	.short	(.L_13 - .L_12)


	//   ....[0]....
.L_12:
        /*0038*/ 	.word	0x000000c0


	//   ....[1]....
        /*003c*/ 	.word	0x00000100


	//----- nvinfo : EIATTR_VRC_CTA_INIT_COUNT
	.align		4
.L_13:
        /*0040*/ 	.byte	0x02, 0x4a
	.zero		1
	.zero		1


	//----- nvinfo : EIATTR_EXIT_INSTR_OFFSETS
	.align		4
        /*0044*/ 	.byte	0x04, 0x1c
        /*0046*/ 	.short	(.L_15 - .L_14)


	//   ....[0]....
.L_14:
        /*0048*/ 	.word	0x00000060


	//   ....[1]....
        /*004c*/ 	.word	0x00000130


	//----- nvinfo : EIATTR_CBANK_PARAM_SIZE
	.align		4
.L_15:
        /*0050*/ 	.byte	0x03, 0x19
        /*0052*/ 	.short	0x0010


	//----- nvinfo : EIATTR_PARAM_CBANK
	.align		4
        /*0054*/ 	.byte	0x04, 0x0a
        /*0056*/ 	.short	(.L_17 - .L_16)
	.align		4
.L_16:
        /*0058*/ 	.word	index@(.nv.constant0._Z12atomicKernelPiS_)
        /*005c*/ 	.short	0x0380
        /*005e*/ 	.short	0x0010


	//----- nvinfo : EIATTR_SW_WAR
	.align		4
.L_17:
        /*0060*/ 	.byte	0x04, 0x36
        /*0062*/ 	.short	(.L_19 - .L_18)
.L_18:
        /*0064*/ 	.word	0x00000008
.L_19:


//--------------------- .nv.callgraph             --------------------------
	.section	.nv.callgraph,"",@"SHT_CUDA_CALLGRAPH"
	.align	4
	.sectionentsize	8
	.align		4
        /*0000*/ 	.word	0x00000000
	.align		4
        /*0004*/ 	.word	0xffffffff
	.align		4
        /*0008*/ 	.word	0x00000000
	.align		4
        /*000c*/ 	.word	0xfffffffe
	.align		4
        /*0010*/ 	.word	0x00000000
	.align		4
        /*0014*/ 	.word	0xfffffffd
	.align		4
        /*0018*/ 	.word	0x00000000
	.align		4
        /*001c*/ 	.word	0xfffffffc


//--------------------- .text._Z12atomicKernelPiS_ --------------------------
	.section	.text._Z12atomicKernelPiS_,"ax",@progbits
	.align	128
        .global         _Z12atomicKernelPiS_
        .type           _Z12atomicKernelPiS_,@function
        .size           _Z12atomicKernelPiS_,(.L_x_1 - _Z12atomicKernelPiS_)
        .other          _Z12atomicKernelPiS_,@"STO_CUDA_ENTRY STV_DEFAULT"
_Z12atomicKernelPiS_:
.text._Z12atomicKernelPiS_:
[----:B------:R-:W-:Y:S01]  /*0000*/  LDC R1, c[0x0][0x37c] ;  /* 0x0000df00ff017b82 */ /* 0x000fe20000000800 */
[----:B------:R-:W0:Y:S07]  /*0010*/  S2R R0, SR_TID.X ;  /* 0x0000000000007919 */ /* 0x000e2e0000002100 */
[----:B------:R-:W0:Y:S08]  /*0020*/  S2UR UR4, SR_CTAID.X ;  /* 0x00000000000479c3 */ /* 0x000e300000002500 */
[----:B------:R-:W0:Y:S02]  /*0030*/  LDC R5, c[0x0][0x360] ;  /* 0x0000d800ff057b82 */ /* 0x000e240000000800 */
[----:B0-----:R-:W-:-:S05]  /*0040*/  IMAD R5, R5, UR4, R0 ;  /* 0x0000000405057c24 */ /* 0x001fca000f8e0200 */
[----:B------:R-:W-:-:S13]  /*0050*/  ISETP.GT.AND P0, PT, R5, 0x3ff, PT ;  /* 0x000003ff0500780c */ /* 0x000fda0003f04270 */
[----:B------:R-:W-:Y:S05]  /*0060*/  @P0 EXIT ;  /* 0x000000000000094d */ /* 0x000fea0003800000 */
[----:B------:R-:W0:Y:S01]  /*0070*/  LDC.64 R2, c[0x0][0x388] ;  /* 0x0000e200ff027b82 */ /* 0x000e220000000a00 */
[----:B------:R-:W1:Y:S01]  /*0080*/  LDCU.64 UR6, c[0x0][0x358] ;  /* 0x00006b00ff0677ac */ /* 0x000e620008000a00 */
[----:B0-----:R-:W-:-:S06]  /*0090*/  IMAD.WIDE R2, R5, 0x4, R2 ;  /* 0x0000000405027825 */ /* 0x001fcc00078e0202 */
[----:B-1----:R-:W2:Y:S01]  /*00a0*/  LDG.E R2, desc[UR6][R2.64] ;  /* 0x0000000602027981 */ /* 0x002ea2000c1e1900 */
[----:B------:R-:W0:Y:S01]  /*00b0*/  LDC.64 R4, c[0x0][0x380] ;  /* 0x0000e000ff047b82 */ /* 0x000e220000000a00 */
[----:B------:R-:W-:Y:S01]  /*00c0*/  VOTEU.ANY UR4, UPT, PT ;  /* 0x0000000000047886 */ /* 0x000fe200038e0100 */
[----:B------:R-:W1:Y:S01]  /*00d0*/  S2R R0, SR_LANEID ;  /* 0x0000000000007919 */ /* 0x000e620000000000 */
[----:B------:R-:W-:-:S06]  /*00e0*/  UFLO.U32 UR4, UR4 ;  /* 0x00000004000472bd */ /* 0x000fcc00080e0000 */
[----:B-1----:R-:W-:Y:S01]  /*00f0*/  ISETP.EQ.U32.AND P0, PT, R0, UR4, PT ;  /* 0x0000000400007c0c */ /* 0x002fe2000bf02070 */
[----:B--2---:R-:W1:Y:S02]  /*0100*/  REDUX.SUM UR5, R2 ;  /* 0x00000000020573c4 */ /* 0x004e64000000c000 */
[----:B-1----:R-:W-:-:S10]  /*0110*/  MOV R7, UR5 ;  /* 0x0000000500077c02 */ /* 0x002fd40008000f00 */
[----:B0-----:R-:W-:Y:S01]  /*0120*/  @P0 REDG.E.ADD.STRONG.GPU desc[UR6][R4.64], R7 ;  /* 0x000000070400098e */ /* 0x001fe2000c12e106 */
[----:B------:R-:W-:Y:S05]  /*0130*/  EXIT ;  /* 0x000000000000794d */ /* 0x000fea0003800000 */
.L_x_0:
[----:B------:R-:W-:-:S00]  /*0140*/  BRA `(.L_x_0) ;  /* 0xfffffffc00fc7947 */ /* 0x000fc0000383ffff */
[----:B------:R-:W-:-:S00]  /*0150*/  NOP ;  /* 0x0000000000007918 */ /* 0x000fc00000000000 */
        /* <DEDUP_REMOVED lines=10> */
.L_x_1:


//--------------------- .nv.shared.reserved.0     --------------------------
	.section	.nv.shared.reserved.0,"aw",@nobits
	.weak		__nv_reservedSMEM_offset_0_alias
	.size		__nv_reservedSMEM_offset_0_alias, 0, 64
	.other		__nv_reservedSMEM_offset_0_alias,@"STO_CUDA_RESERVED_SHARED STV_DEFAULT"
__nv_reservedSMEM_offset_0_alias:
	.zero		0
	.zero		64


//--------------------- .nv.constant0._Z12atomicKernelPiS_ --------------------------
	.section	.nv.constant0._Z12atomicKernelPiS_,"a",@progbits
	.sectionflags	@""
	.align	4
.nv.constant0._Z12atomicKernelPiS_:
	.zero		912


//--------------------- SYMBOLS --------------------------

	.type		.nv.reservedSmem.offset0,@object
	.size		.nv.reservedSmem.offset0,0x4
